//
// Generated by NVIDIA NVVM Compiler
//
// Compiler Build ID: CL-36424714
// Cuda compilation tools, release 13.0, V13.0.88
// Based on NVVM 20.0.0
//

.version 9.0
.target sm_100
.address_size 64

	// .globl	_Z7kernelAv
.extern .func  (.param .b32 func_retval0) vprintf
(
	.param .b64 vprintf_param_0,
	.param .b64 vprintf_param_1
)
;
.global .align 1 .b8 $str[24] = {103, 114, 105, 100, 68, 105, 109, 32, 32, 32, 40, 37, 100, 44, 32, 37, 100, 44, 32, 37, 100, 41, 10};
.global .align 1 .b8 $str$1[24] = {98, 108, 111, 99, 107, 68, 105, 109, 32, 32, 40, 37, 100, 44, 32, 37, 100, 44, 32, 37, 100, 41, 10};
.global .align 1 .b8 $str$2[24] = {98, 108, 111, 99, 107, 73, 100, 120, 32, 32, 40, 37, 100, 44, 32, 37, 100, 44, 32, 37, 100, 41, 10};
.global .align 1 .b8 $str$3[24] = {116, 104, 114, 101, 97, 100, 73, 100, 120, 32, 40, 37, 100, 44, 32, 37, 100, 44, 32, 37, 100, 41, 10};
.global .align 1 .b8 $str$4[16] = {119, 97, 114, 112, 83, 105, 122, 101, 32, 32, 40, 37, 100, 41, 10};

.visible .entry _Z7kernelAv()
{
	.local .align 8 .b8 	__local_depot0[16];
	.reg .b64 	%SP;
	.reg .b64 	%SPL;
	.reg .pred 	%p<10>;
	.reg .b32 	%r<27>;
	.reg .b64 	%rd<13>;

	mov.u64 	%SPL, __local_depot0;
	cvta.local.u64 	%SP, %SPL;
	mov.u32 	%r1, %ctaid.x;
	mov.u32 	%r3, %ctaid.y;
	setp.ne.s32 	%p1, %r3, 1;
	mov.u32 	%r2, %ctaid.z;
	or.b32  	%r4, %r2, %r1;
	setp.ne.s32 	%p2, %r4, 0;
	or.pred  	%p3, %p1, %p2;
	mov.u32 	%r5, %tid.x;
	setp.ne.s32 	%p4, %r5, 1;
	or.pred  	%p5, %p4, %p3;
	mov.u32 	%r6, %tid.y;
	setp.ne.s32 	%p6, %r6, 0;
	or.pred  	%p7, %p6, %p5;
	mov.u32 	%r7, %tid.z;
	setp.ne.s32 	%p8, %r7, 1;
	or.pred  	%p9, %p8, %p7;
	@%p9 bra 	$L__BB0_2;
	add.u64 	%rd1, %SP, 0;
	add.u64 	%rd2, %SPL, 0;
	mov.u32 	%r8, %nctaid.x;
	mov.u32 	%r9, %nctaid.y;
	mov.u32 	%r10, %nctaid.z;
	st.local.v2.u32 	[%rd2], {%r8, %r9};
	st.local.u32 	[%rd2+8], %r10;
	mov.u64 	%rd3, $str;
	cvta.global.u64 	%rd4, %rd3;
	{ // callseq 0, 0
	.param .b64 param0;
	st.param.b64 	[param0], %rd4;
	.param .b64 param1;
	st.param.b64 	[param1], %rd1;
	.param .b32 retval0;
	call.uni (retval0), 
	vprintf, 
	(
	param0, 
	param1
	);
	ld.param.b32 	%r11, [retval0];
	} // callseq 0
	mov.u32 	%r13, %ntid.x;
	mov.u32 	%r14, %ntid.y;
	mov.u32 	%r15, %ntid.z;
	st.local.v2.u32 	[%rd2], {%r13, %r14};
	st.local.u32 	[%rd2+8], %r15;
	mov.u64 	%rd5, $str$1;
	cvta.global.u64 	%rd6, %rd5;
	{ // callseq 1, 0
	.param .b64 param0;
	st.param.b64 	[param0], %rd6;
	.param .b64 param1;
	st.param.b64 	[param1], %rd1;
	.param .b32 retval0;
	call.uni (retval0), 
	vprintf, 
	(
	param0, 
	param1
	);
	ld.param.b32 	%r16, [retval0];
	} // callseq 1
	mov.b32 	%r18, 1;
	st.local.v2.u32 	[%rd2], {%r1, %r18};
	st.local.u32 	[%rd2+8], %r2;
	mov.u64 	%rd7, $str$2;
	cvta.global.u64 	%rd8, %rd7;
	{ // callseq 2, 0
	.param .b64 param0;
	st.param.b64 	[param0], %rd8;
	.param .b64 param1;
	st.param.b64 	[param1], %rd1;
	.param .b32 retval0;
	call.uni (retval0), 
	vprintf, 
	(
	param0, 
	param1
	);
	ld.param.b32 	%r19, [retval0];
	} // callseq 2
	mov.b32 	%r21, 0;
	st.local.v2.u32 	[%rd2], {%r18, %r21};
	st.local.u32 	[%rd2+8], %r18;
	mov.u64 	%rd9, $str$3;
	cvta.global.u64 	%rd10, %rd9;
	{ // callseq 3, 0
	.param .b64 param0;
	st.param.b64 	[param0], %rd10;
	.param .b64 param1;
	st.param.b64 	[param1], %rd1;
	.param .b32 retval0;
	call.uni (retval0), 
	vprintf, 
	(
	param0, 
	param1
	);
	ld.param.b32 	%r22, [retval0];
	} // callseq 3
	mov.b32 	%r24, 32;
	st.local.u32 	[%rd2], %r24;
	mov.u64 	%rd11, $str$4;
	cvta.global.u64 	%rd12, %rd11;
	{ // callseq 4, 0
	.param .b64 param0;
	st.param.b64 	[param0], %rd12;
	.param .b64 param1;
	st.param.b64 	[param1], %rd1;
	.param .b32 retval0;
	call.uni (retval0), 
	vprintf, 
	(
	param0, 
	param1
	);
	ld.param.b32 	%r25, [retval0];
	} // callseq 4
$L__BB0_2:
	ret;

}


// ===== COMPILED SASS (sm_100) =====

	.target	sm_100

	.elftype	@"ET_EXEC"


//--------------------- .note.nv.tkinfo           --------------------------
	.section	.note.nv.tkinfo,"",@"SHT_NOTE"
	.sectionflags	@"SHF_NOTE_NV_TKINFO"
	.tkinfo
        /*0018*/ 	.word	0x00000002
        /*0030*/ 	.string	""
        /*0030*/ 	.string	"ptxas"
        /*0030*/ 	.string	"Cuda compilation tools, release 13.0, V13.0.88"
        /*0030*/ 	.string	"Build cuda_13.0.r13.0/compiler.36424714_0"
        /*0030*/ 	.string	"-arch sm_100 -m 64 "



//--------------------- .note.nv.cuinfo           --------------------------
	.section	.note.nv.cuinfo,"",@"SHT_NOTE"
	.sectionflags	@"SHF_NOTE_NV_CUINFO"
        /*0018*/ 	.short	0x0002
        /*001a*/ 	.short	0x0064
        /*001c*/ 	.short	0x0082
	.zero		2


//--------------------- .nv.info                  --------------------------
	.section	.nv.info,"",@"SHT_CUDA_INFO"
	.align	4


	//----- nvinfo : EIATTR_REGCOUNT
	.align		4
        /*0000*/ 	.byte	0x04, 0x2f
        /*0002*/ 	.short	(.L_6 - .L_5)
	.align		4
.L_5:
        /*0004*/ 	.word	index@(_Z7kernelAv)
        /*0008*/ 	.word	0x00000018


	//----- nvinfo : EIATTR_FRAME_SIZE
	.align		4
.L_6:
        /*000c*/ 	.byte	0x04, 0x11
        /*000e*/ 	.short	(.L_8 - .L_7)
	.align		4
.L_7:
        /*0010*/ 	.word	index@(_Z7kernelAv)
        /*0014*/ 	.word	0x00000010


	//----- nvinfo : EIATTR_MIN_STACK_SIZE
	.align		4
.L_8:
        /*0018*/ 	.byte	0x04, 0x12
        /*001a*/ 	.short	(.L_10 - .L_9)
	.align		4
.L_9:
        /*001c*/ 	.word	index@(_Z7kernelAv)
        /*0020*/ 	.word	0x00000010
.L_10:


//--------------------- .nv.compat                --------------------------
	.section	.nv.compat,"",@"SHT_CUDA_COMPAT_INFO"
	.align	4
        /*0000*/ 	.byte	0x02, 0x09, 0x00, 0x00, 0x02, 0x02, 0x01, 0x00, 0x02, 0x05, 0x05, 0x00, 0x03, 0x07, 0x01, 0x01
        /*0010*/ 	.byte	0x02, 0x03, 0x00, 0x00, 0x02, 0x06, 0x01, 0x00, 0x04, 0x0b, 0x08, 0x00, 0x09, 0x00, 0x00, 0x00
        /*0020*/ 	.byte	0x00, 0x00, 0x00, 0x00


//--------------------- .nv.info._Z7kernelAv      --------------------------
	.section	.nv.info._Z7kernelAv,"",@"SHT_CUDA_INFO"
	.sectionflags	@""
	.align	4


	//----- nvinfo : EIATTR_CUDA_API_VERSION
	.align		4
        /*0000*/ 	.byte	0x04, 0x37
        /*0002*/ 	.short	(.L_12 - .L_11)
.L_11:
        /*0004*/ 	.word	0x00000082


	//----- nvinfo : EIATTR_SPARSE_MMA_MASK
	.align		4
.L_12:
        /*0008*/ 	.byte	0x03, 0x50
        /*000a*/ 	.short	0x0000


	//----- nvinfo : EIATTR_MAXREG_COUNT
	.align		4
        /*000c*/ 	.byte	0x03, 0x1b
        /*000e*/ 	.short	0x00ff


	//----- nvinfo : EIATTR_EXTERNS
	.align		4
        /*0010*/ 	.byte	0x04, 0x0f
        /*0012*/ 	.short	(.L_14 - .L_13)


	//   ....[0]....
	.align		4
.L_13:
        /*0014*/ 	.word	index@(vprintf)


	//----- nvinfo : EIATTR_MERCURY_ISA_VERSION
	.align		4
.L_14:
        /*0018*/ 	.byte	0x03, 0x5f
        /*001a*/ 	.short	0x0101


	//----- nvinfo : EIATTR_VRC_CTA_INIT_COUNT
	.align		4
        /*001c*/ 	.byte	0x02, 0x4a
	.zero		1
	.zero		1


	//----- nvinfo : EIATTR_SYSCALL_OFFSETS
	.align		4
        /*0020*/ 	.byte	0x04, 0x46
        /*0022*/ 	.short	(.L_16 - .L_15)


	//   ....[0]....
.L_15:
        /*0024*/ 	.word	0x000001f0


	//   ....[1]....
        /*0028*/ 	.word	0x000002c0


	//   ....[2]....
        /*002c*/ 	.word	0x00000370


	//   ....[3]....
        /*0030*/ 	.word	0x00000430


	//   ....[4]....
        /*0034*/ 	.word	0x000004d0


	//----- nvinfo : EIATTR_EXIT_INSTR_OFFSETS
	.align		4
.L_16:
        /*0038*/ 	.byte	0x04, 0x1c
        /*003a*/ 	.short	(.L_18 - .L_17)


	//   ....[0]....
.L_17:
        /*003c*/ 	.word	0x00000110


	//   ....[1]....
        /*0040*/ 	.word	0x000004e0


	//----- nvinfo : EIATTR_CRS_STACK_SIZE
	.align		4
.L_18:
        /*0044*/ 	.byte	0x04, 0x1e
        /*0046*/ 	.short	(.L_20 - .L_19)
.L_19:
        /*0048*/ 	.word	0x00000000


	//----- nvinfo : EIATTR_SW_WAR
	.align		4
.L_20:
        /*004c*/ 	.byte	0x04, 0x36
        /*004e*/ 	.short	(.L_22 - .L_21)
.L_21:
        /*0050*/ 	.word	0x00000008
.L_22:


//--------------------- .nv.callgraph             --------------------------
	.section	.nv.callgraph,"",@"SHT_CUDA_CALLGRAPH"
	.align	4
	.sectionentsize	8
	.align		4
        /*0000*/ 	.word	0x00000000
	.align		4
        /*0004*/ 	.word	0xffffffff
	.align		4
        /*0008*/ 	.word	index@(_Z7kernelAv)
	.align		4
        /*000c*/ 	.word	index@(vprintf)
	.align		4
        /*0010*/ 	.word	0x00000000
	.align		4
        /*0014*/ 	.word	0xfffffffe
	.align		4
        /*0018*/ 	.word	0x00000000
	.align		4
        /*001c*/ 	.word	0xfffffffd
	.align		4
        /*0020*/ 	.word	0x00000000
	.align		4
        /*0024*/ 	.word	0xfffffffc


//--------------------- .nv.constant4             --------------------------
	.section	.nv.constant4,"a",@progbits
	.align	8
	.align		8
.nv.constant4:
        /*0000*/ 	.dword	vprintf
	.align		8
        /*0008*/ 	.dword	$str
	.align		8
        /*0010*/ 	.dword	$str$1
	.align		8
        /*0018*/ 	.dword	$str$2
	.align		8
        /*0020*/ 	.dword	$str$3
	.align		8
        /*0028*/ 	.dword	$str$4


//--------------------- .text._Z7kernelAv         --------------------------
	.section	.text._Z7kernelAv,"ax",@progbits
	.align	128
        .global         _Z7kernelAv
        .type           _Z7kernelAv,@function
        .size           _Z7kernelAv,(.L_x_6 - _Z7kernelAv)
        .other          _Z7kernelAv,@"STO_CUDA_ENTRY STV_DEFAULT"
_Z7kernelAv:
.text._Z7kernelAv:
[----:B------:R-:W0:Y:S01]  /*0000*/  LDC R1, c[0x0][0x37c] ;  /* 0x0000df00ff017b82 */ /* 0x000e220000000800 */
[----:B------:R-:W1:Y:S01]  /*0010*/  S2R R16, SR_CTAID.Z ;  /* 0x0000000000107919 */ /* 0x000e620000002700 */
[----:B------:R-:W2:Y:S01]  /*0020*/  LDCU UR4, c[0x0][0x2f8] ;  /* 0x00005f00ff0477ac */ /* 0x000ea20008000800 */
[----:B0-----:R-:W-:Y:S01]  /*0030*/  VIADD R1, R1, 0xfffffff0 ;  /* 0xfffffff001017836 */ /* 0x001fe20000000000 */
[----:B------:R-:W1:Y:S01]  /*0040*/  S2R R2, SR_CTAID.X ;  /* 0x0000000000027919 */ /* 0x000e620000002500 */
[----:B------:R-:W0:Y:S01]  /*0050*/  LDCU UR5, c[0x0][0x2fc] ;  /* 0x00005f80ff0577ac */ /* 0x000e220008000800 */
[----:B------:R-:W3:Y:S01]  /*0060*/  S2R R0, SR_CTAID.Y ;  /* 0x0000000000007919 */ /* 0x000ee20000002600 */
[----:B------:R-:W4:Y:S01]  /*0070*/  S2R R3, SR_TID.X ;  /* 0x0000000000037919 */ /* 0x000f220000002100 */
[----:B------:R-:W5:Y:S01]  /*0080*/  S2R R4, SR_TID.Y ;  /* 0x0000000000047919 */ /* 0x000f620000002200 */
[----:B--2---:R-:W-:Y:S01]  /*0090*/  IADD3 R17, P1, PT, R1, UR4, RZ ;  /* 0x0000000401117c10 */ /* 0x004fe2000ff3e0ff */
[----:B------:R-:W2:Y:S04]  /*00a0*/  S2R R5, SR_TID.Z ;  /* 0x0000000000057919 */ /* 0x000ea80000002300 */
[----:B0-----:R-:W-:Y:S01]  /*00b0*/  IMAD.X R18, RZ, RZ, UR5, P1 ;  /* 0x00000005ff127e24 */ /* 0x001fe200088e06ff */
[----:B-1----:R-:W-:-:S04]  /*00c0*/  LOP3.LUT P0, RZ, R16, R2, RZ, 0xfc, !PT ;  /* 0x0000000210ff7212 */ /* 0x002fc8000780fcff */
[----:B---3--:R-:W-:-:S04]  /*00d0*/  ISETP.NE.OR P0, PT, R0, 0x1, P0 ;  /* 0x000000010000780c */ /* 0x008fc80000705670 */
[----:B----4-:R-:W-:-:S04]  /*00e0*/  ISETP.NE.OR P0, PT, R3, 0x1, P0 ;  /* 0x000000010300780c */ /* 0x010fc80000705670 */
[----:B-----5:R-:W-:-:S04]  /*00f0*/  ISETP.NE.OR P0, PT, R4, RZ, P0 ;  /* 0x000000ff0400720c */ /* 0x020fc80000705670 */
[----:B--2---:R-:W-:-:S13]  /*0100*/  ISETP.NE.OR P0, PT, R5, 0x1, P0 ;  /* 0x000000010500780c */ /* 0x004fda0000705670 */
[----:B------:R-:W-:Y:S05]  /*0110*/  @P0 EXIT ;  /* 0x000000000000094d */ /* 0x000fea0003800000 */
[----:B------:R-:W0:Y:S01]  /*0120*/  LDC R10, c[0x0][0x370] ;  /* 0x0000dc00ff0a7b82 */ /* 0x000e220000000800 */
[----:B------:R-:W-:Y:S01]  /*0130*/  MOV R19, 0x0 ;  /* 0x0000000000137802 */ /* 0x000fe20000000f00 */
[----:B------:R-:W1:Y:S01]  /*0140*/  LDCU.64 UR4, c[0x4][0x8] ;  /* 0x01000100ff0477ac */ /* 0x000e620008000a00 */
[----:B------:R-:W-:Y:S02]  /*0150*/  IMAD.MOV.U32 R6, RZ, RZ, R17 ;  /* 0x000000ffff067224 */ /* 0x000fe400078e0011 */
[----:B------:R-:W-:-:S03]  /*0160*/  IMAD.MOV.U32 R7, RZ, RZ, R18 ;  /* 0x000000ffff077224 */ /* 0x000fc600078e0012 */
[----:B------:R-:W0:Y:S08]  /*0170*/  LDC R11, c[0x0][0x374] ;  /* 0x0000dd00ff0b7b82 */ /* 0x000e300000000800 */
[----:B------:R-:W2:Y:S01]  /*0180*/  LDC R0, c[0x0][0x378] ;  /* 0x0000de00ff007b82 */ /* 0x000ea20000000800 */
[----:B-1----:R-:W-:Y:S01]  /*0190*/  IMAD.U32 R4, RZ, RZ, UR4 ;  /* 0x00000004ff047e24 */ /* 0x002fe2000f8e00ff */
[----:B------:R-:W-:-:S06]  /*01a0*/  MOV R5, UR5 ;  /* 0x0000000500057c02 */ /* 0x000fcc0008000f00 */
[----:B------:R1:W3:Y:S01]  /*01b0*/  LDC.64 R8, c[0x4][R19] ;  /* 0x0100000013087b82 */ /* 0x0002e20000000a00 */
[----:B0-----:R1:W-:Y:S04]  /*01c0*/  STL.64 [R1], R10 ;  /* 0x0000000a01007387 */ /* 0x0013e80000100a00 */
[----:B--2---:R1:W-:Y:S02]  /*01d0*/  STL [R1+0x8], R0 ;  /* 0x0000080001007387 */ /* 0x0043e40000100800 */
[----:B------:R-:W-:-:S07]  /*01e0*/  LEPC R20, `(.L_x_0) ;  /* 0x000000001014794e */ /* 0x000fce0000000000 */
[----:B-1-3--:R-:W-:Y:S05]  /*01f0*/  CALL.ABS.NOINC R8 ;  /* 0x0000000008007343 */ /* 0x00afea0003c00000 */
.L_x_0:
[----:B------:R-:W0:Y:S01]  /*0200*/  LDC R8, c[0x0][0x360] ;  /* 0x0000d800ff087b82 */ /* 0x000e220000000800 */
[----:B------:R-:W1:Y:S01]  /*0210*/  LDCU.64 UR4, c[0x4][0x10] ;  /* 0x01000200ff0477ac */ /* 0x000e620008000a00 */
[----:B------:R-:W-:Y:S01]  /*0220*/  IMAD.MOV.U32 R6, RZ, RZ, R17 ;  /* 0x000000ffff067224 */ /* 0x000fe200078e0011 */
[----:B------:R-:W-:-:S05]  /*0230*/  MOV R7, R18 ;  /* 0x0000001200077202 */ /* 0x000fca0000000f00 */
[----:B------:R-:W0:Y:S08]  /*0240*/  LDC R9, c[0x0][0x364] ;  /* 0x0000d900ff097b82 */ /* 0x000e300000000800 */
[----:B------:R-:W2:Y:S01]  /*0250*/  LDC R0, c[0x0][0x368] ;  /* 0x0000da00ff007b82 */ /* 0x000ea20000000800 */
[----:B-1----:R-:W-:Y:S01]  /*0260*/  MOV R4, UR4 ;  /* 0x0000000400047c02 */ /* 0x002fe20008000f00 */
[----:B------:R-:W-:-:S06]  /*0270*/  IMAD.U32 R5, RZ, RZ, UR5 ;  /* 0x00000005ff057e24 */ /* 0x000fcc000f8e00ff */
[----:B------:R1:W3:Y:S01]  /*0280*/  LDC.64 R10, c[0x4][R19] ;  /* 0x01000000130a7b82 */ /* 0x0002e20000000a00 */
[----:B0-----:R1:W-:Y:S04]  /*0290*/  STL.64 [R1], R8 ;  /* 0x0000000801007387 */ /* 0x0013e80000100a00 */
[----:B--2---:R1:W-:Y:S02]  /*02a0*/  STL [R1+0x8], R0 ;  /* 0x0000080001007387 */ /* 0x0043e40000100800 */
[----:B------:R-:W-:-:S07]  /*02b0*/  LEPC R20, `(.L_x_1) ;  /* 0x000000001014794e */ /* 0x000fce0000000000 */
[----:B-1-3--:R-:W-:Y:S05]  /*02c0*/  CALL.ABS.NOINC R10 ;  /* 0x000000000a007343 */ /* 0x00afea0003c00000 */
.L_x_1:
[----:B------:R-:W-:Y:S01]  /*02d0*/  IMAD.MOV.U32 R3, RZ, RZ, 0x1 ;  /* 0x00000001ff037424 */ /* 0x000fe200078e00ff */
[----:B------:R0:W-:Y:S01]  /*02e0*/  STL [R1+0x8], R16 ;  /* 0x0000081001007387 */ /* 0x0001e20000100800 */
[----:B------:R0:W1:Y:S01]  /*02f0*/  LDC.64 R8, c[0x4][R19] ;  /* 0x0100000013087b82 */ /* 0x0000620000000a00 */
[----:B------:R-:W2:Y:S01]  /*0300*/  LDCU.64 UR4, c[0x4][0x18] ;  /* 0x01000300ff0477ac */ /* 0x000ea20008000a00 */
[----:B------:R-:W-:Y:S01]  /*0310*/  IMAD.MOV.U32 R6, RZ, RZ, R17 ;  /* 0x000000ffff067224 */ /* 0x000fe200078e0011 */
[----:B------:R0:W-:Y:S01]  /*0320*/  STL.64 [R1], R2 ;  /* 0x0000000201007387 */ /* 0x0001e20000100a00 */
[----:B------:R-:W-:Y:S02]  /*0330*/  IMAD.MOV.U32 R7, RZ, RZ, R18 ;  /* 0x000000ffff077224 */ /* 0x000fe400078e0012 */
[----:B--2---:R-:W-:Y:S01]  /*0340*/  IMAD.U32 R4, RZ, RZ, UR4 ;  /* 0x00000004ff047e24 */ /* 0x004fe2000f8e00ff */
[----:B0-----:R-:W-:-:S07]  /*0350*/  MOV R5, UR5 ;  /* 0x0000000500057c02 */ /* 0x001fce0008000f00 */
[----:B------:R-:W-:-:S07]  /*0360*/  LEPC R20, `(.L_x_2) ;  /* 0x000000001014794e */ /* 0x000fce0000000000 */
[----:B-1----:R-:W-:Y:S05]  /*0370*/  CALL.ABS.NOINC R8 ;  /* 0x0000000008007343 */ /* 0x002fea0003c00000 */
.L_x_2:
[----:B------:R-:W-:Y:S02]  /*0380*/  HFMA2 R2, -RZ, RZ, 0, 5.9604644775390625e-08 ;  /* 0x00000001ff027431 */ /* 0x000fe400000001ff */
[----:B------:R-:W-:Y:S01]  /*0390*/  IMAD.MOV.U32 R3, RZ, RZ, RZ ;  /* 0x000000ffff037224 */ /* 0x000fe200078e00ff */
[----:B------:R0:W1:Y:S01]  /*03a0*/  LDC.64 R8, c[0x4][R19] ;  /* 0x0100000013087b82 */ /* 0x0000620000000a00 */
[----:B------:R-:W2:Y:S01]  /*03b0*/  LDCU.64 UR4, c[0x4][0x20] ;  /* 0x01000400ff0477ac */ /* 0x000ea20008000a00 */
[----:B------:R-:W-:Y:S02]  /*03c0*/  IMAD.MOV.U32 R6, RZ, RZ, R17 ;  /* 0x000000ffff067224 */ /* 0x000fe400078e0011 */
[----:B------:R-:W-:Y:S01]  /*03d0*/  IMAD.MOV.U32 R7, RZ, RZ, R18 ;  /* 0x000000ffff077224 */ /* 0x000fe200078e0012 */
[----:B------:R0:W-:Y:S04]  /*03e0*/  STL.64 [R1], R2 ;  /* 0x0000000201007387 */ /* 0x0001e80000100a00 */
[----:B------:R0:W-:Y:S01]  /*03f0*/  STL [R1+0x8], R2 ;  /* 0x0000080201007387 */ /* 0x0001e20000100800 */
[----:B--2---:R-:W-:Y:S01]  /*0400*/  IMAD.U32 R4, RZ, RZ, UR4 ;  /* 0x00000004ff047e24 */ /* 0x004fe2000f8e00ff */
[----:B0-----:R-:W-:-:S07]  /*0410*/  MOV R5, UR5 ;  /* 0x0000000500057c02 */ /* 0x001fce0008000f00 */
[----:B------:R-:W-:-:S07]  /*0420*/  LEPC R20, `(.L_x_3) ;  /* 0x000000001014794e */ /* 0x000fce0000000000 */
[----:B-1----:R-:W-:Y:S05]  /*0430*/  CALL.ABS.NOINC R8 ;  /* 0x0000000008007343 */ /* 0x002fea0003c00000 */
.L_x_3:
[----:B------:R-:W-:Y:S01]  /*0440*/  HFMA2 R0, -RZ, RZ, 0, 1.9073486328125e-06 ;  /* 0x00000020ff007431 */ /* 0x000fe200000001ff */
[----:B------:R0:W1:Y:S01]  /*0450*/  LDC.64 R2, c[0x4][R19] ;  /* 0x0100000013027b82 */ /* 0x0000620000000a00 */
[----:B------:R-:W2:Y:S01]  /*0460*/  LDCU.64 UR4, c[0x4][0x28] ;  /* 0x01000500ff0477ac */ /* 0x000ea20008000a00 */
[----:B------:R-:W-:Y:S01]  /*0470*/  MOV R6, R17 ;  /* 0x0000001100067202 */ /* 0x000fe20000000f00 */
[----:B------:R-:W-:Y:S01]  /*0480*/  IMAD.MOV.U32 R7, RZ, RZ, R18 ;  /* 0x000000ffff077224 */ /* 0x000fe200078e0012 */
[----:B------:R0:W-:Y:S01]  /*0490*/  STL [R1], R0 ;  /* 0x0000000001007387 */ /* 0x0001e20000100800 */
[----:B--2---:R-:W-:Y:S02]  /*04a0*/  IMAD.U32 R4, RZ, RZ, UR4 ;  /* 0x00000004ff047e24 */ /* 0x004fe4000f8e00ff */
[----:B0-----:R-:W-:-:S07]  /*04b0*/  IMAD.U32 R5, RZ, RZ, UR5 ;  /* 0x00000005ff057e24 */ /* 0x001fce000f8e00ff */
[----:B------:R-:W-:-:S07]  /*04c0*/  LEPC R20, `(.L_x_4) ;  /* 0x000000001014794e */ /* 0x000fce0000000000 */
[----:B-1----:R-:W-:Y:S05]  /*04d0*/  CALL.ABS.NOINC R2 ;  /* 0x0000000002007343 */ /* 0x002fea0003c00000 */
.L_x_4:
[----:B------:R-:W-:Y:S05]  /*04e0*/  EXIT ;  /* 0x000000000000794d */ /* 0x000fea0003800000 */
.L_x_5:
[----:B------:R-:W-:-:S00]  /*04f0*/  BRA `(.L_x_5) ;  /* 0xfffffffc00fc7947 */ /* 0x000fc0000383ffff */
[----:B------:R-:W-:-:S00]  /*0500*/  NOP ;  /* 0x0000000000007918 */ /* 0x000fc00000000000 */
[----:B------:R-:W-:-:S00]  /*0510*/  NOP ;  /* 0x0000000000007918 */ /* 0x000fc00000000000 */
[----:B------:R-:W-:-:S00]  /*0520*/  NOP ;  /* 0x0000000000007918 */ /* 0x000fc00000000000 */
[----:B------:R-:W-:-:S00]  /*0530*/  NOP ;  /* 0x0000000000007918 */ /* 0x000fc00000000000 */
[----:B------:R-:W-:-:S00]  /*0540*/  NOP ;  /* 0x0000000000007918 */ /* 0x000fc00000000000 */
[----:B------:R-:W-:-:S00]  /*0550*/  NOP ;  /* 0x0000000000007918 */ /* 0x000fc00000000000 */
[----:B------:R-:W-:-:S00]  /*0560*/  NOP ;  /* 0x0000000000007918 */ /* 0x000fc00000000000 */
[----:B------:R-:W-:-:S00]  /*0570*/  NOP ;  /* 0x0000000000007918 */ /* 0x000fc00000000000 */
.L_x_6:


//--------------------- .nv.global.init           --------------------------
	.section	.nv.global.init,"aw",@progbits
.nv.global.init:
	.type		$str$4,@object
	.size		$str$4,($str - $str$4)
$str$4:
        /*0000*/ 	.byte	0x77, 0x61, 0x72, 0x70, 0x53, 0x69, 0x7a, 0x65, 0x20, 0x20, 0x28, 0x25, 0x64, 0x29, 0x0a, 0x00
	.type		$str,@object
	.size		$str,($str$2 - $str)
$str:
        /*0010*/ 	.byte	0x67, 0x72, 0x69, 0x64, 0x44, 0x69, 0x6d, 0x20, 0x20, 0x20, 0x28, 0x25, 0x64, 0x2c, 0x20, 0x25
        /*0020*/ 	.byte	0x64, 0x2c, 0x20, 0x25, 0x64, 0x29, 0x0a, 0x00
	.type		$str$2,@object
	.size		$str$2,($str$3 - $str$2)
$str$2:
        /*0028*/ 	.byte	0x62, 0x6c, 0x6f, 0x63, 0x6b, 0x49, 0x64, 0x78, 0x20, 0x20, 0x28, 0x25, 0x64, 0x2c, 0x20, 0x25
        /*0038*/ 	.byte	0x64, 0x2c, 0x20, 0x25, 0x64, 0x29, 0x0a, 0x00
	.type		$str$3,@object
	.size		$str$3,($str$1 - $str$3)
$str$3:
        /*0040*/ 	.byte	0x74, 0x68, 0x72, 0x65, 0x61, 0x64, 0x49, 0x64, 0x78, 0x20, 0x28, 0x25, 0x64, 0x2c, 0x20, 0x25
        /*0050*/ 	.byte	0x64, 0x2c, 0x20, 0x25, 0x64, 0x29, 0x0a, 0x00
	.type		$str$1,@object
	.size		$str$1,(.L_1 - $str$1)
$str$1:
        /*0058*/ 	.byte	0x62, 0x6c, 0x6f, 0x63, 0x6b, 0x44, 0x69, 0x6d, 0x20, 0x20, 0x28, 0x25, 0x64, 0x2c, 0x20, 0x25
        /*0068*/ 	.byte	0x64, 0x2c, 0x20, 0x25, 0x64, 0x29, 0x0a, 0x00
.L_1:


//--------------------- .nv.shared.reserved.0     --------------------------
	.section	.nv.shared.reserved.0,"aw",@nobits
	.weak		__nv_reservedSMEM_offset_0_alias
	.size		__nv_reservedSMEM_offset_0_alias, 0, 64
	.other		__nv_reservedSMEM_offset_0_alias,@"STO_CUDA_RESERVED_SHARED STV_DEFAULT"
__nv_reservedSMEM_offset_0_alias:
	.zero		0
	.zero		64


//--------------------- .nv.constant0._Z7kernelAv --------------------------
	.section	.nv.constant0._Z7kernelAv,"a",@progbits
	.sectionflags	@""
	.align	4
.nv.constant0._Z7kernelAv:
	.zero		896


//--------------------- SYMBOLS --------------------------

	.type		.nv.reservedSmem.offset0,@object
	.size		.nv.reservedSmem.offset0,0x4
	.type		vprintf,@function
